//
// Generated by NVIDIA NVVM Compiler
//
// Compiler Build ID: CL-36424714
// Cuda compilation tools, release 13.0, V13.0.88
// Based on NVVM 20.0.0
//

.version 9.0
.target sm_100
.address_size 64

	// .globl	_Z19transpose_knl_naivePfS_ii
// _ZZ17mat_mul_knl_tiledPfS_S_iiiE6A_tile has been demoted
// _ZZ17mat_mul_knl_tiledPfS_S_iiiE6B_tile has been demoted

.visible .entry _Z19transpose_knl_naivePfS_ii(
	.param .u64 .ptr .align 1 _Z19transpose_knl_naivePfS_ii_param_0,
	.param .u64 .ptr .align 1 _Z19transpose_knl_naivePfS_ii_param_1,
	.param .u32 _Z19transpose_knl_naivePfS_ii_param_2,
	.param .u32 _Z19transpose_knl_naivePfS_ii_param_3
)
{
	.reg .pred 	%p<4>;
	.reg .b32 	%r<13>;
	.reg .b32 	%f<2>;
	.reg .b64 	%rd<9>;

	ld.param.u64 	%rd1, [_Z19transpose_knl_naivePfS_ii_param_0];
	ld.param.u64 	%rd2, [_Z19transpose_knl_naivePfS_ii_param_1];
	ld.param.u32 	%r3, [_Z19transpose_knl_naivePfS_ii_param_2];
	ld.param.u32 	%r4, [_Z19transpose_knl_naivePfS_ii_param_3];
	mov.u32 	%r5, %ctaid.y;
	mov.u32 	%r6, %ntid.y;
	mov.u32 	%r7, %tid.y;
	mad.lo.s32 	%r1, %r5, %r6, %r7;
	mov.u32 	%r8, %ctaid.x;
	mov.u32 	%r9, %ntid.x;
	mov.u32 	%r10, %tid.x;
	mad.lo.s32 	%r2, %r8, %r9, %r10;
	setp.ge.s32 	%p1, %r1, %r3;
	setp.ge.s32 	%p2, %r2, %r4;
	or.pred  	%p3, %p1, %p2;
	@%p3 bra 	$L__BB0_2;
	cvta.to.global.u64 	%rd3, %rd1;
	cvta.to.global.u64 	%rd4, %rd2;
	mad.lo.s32 	%r11, %r3, %r1, %r2;
	mul.wide.s32 	%rd5, %r11, 4;
	add.s64 	%rd6, %rd3, %rd5;
	ld.global.f32 	%f1, [%rd6];
	mad.lo.s32 	%r12, %r4, %r2, %r1;
	mul.wide.s32 	%rd7, %r12, 4;
	add.s64 	%rd8, %rd4, %rd7;
	st.global.f32 	[%rd8], %f1;
$L__BB0_2:
	ret;

}
	// .globl	_Z17mat_mul_knl_naivePfS_S_iii
.visible .entry _Z17mat_mul_knl_naivePfS_S_iii(
	.param .u64 .ptr .align 1 _Z17mat_mul_knl_naivePfS_S_iii_param_0,
	.param .u64 .ptr .align 1 _Z17mat_mul_knl_naivePfS_S_iii_param_1,
	.param .u64 .ptr .align 1 _Z17mat_mul_knl_naivePfS_S_iii_param_2,
	.param .u32 _Z17mat_mul_knl_naivePfS_S_iii_param_3,
	.param .u32 _Z17mat_mul_knl_naivePfS_S_iii_param_4,
	.param .u32 _Z17mat_mul_knl_naivePfS_S_iii_param_5
)
{
	.reg .pred 	%p<13>;
	.reg .b32 	%r<41>;
	.reg .b32 	%f<70>;
	.reg .b64 	%rd<53>;

	ld.param.u64 	%rd7, [_Z17mat_mul_knl_naivePfS_S_iii_param_0];
	ld.param.u64 	%rd8, [_Z17mat_mul_knl_naivePfS_S_iii_param_1];
	ld.param.u64 	%rd6, [_Z17mat_mul_knl_naivePfS_S_iii_param_2];
	ld.param.u32 	%r20, [_Z17mat_mul_knl_naivePfS_S_iii_param_3];
	ld.param.u32 	%r18, [_Z17mat_mul_knl_naivePfS_S_iii_param_4];
	ld.param.u32 	%r19, [_Z17mat_mul_knl_naivePfS_S_iii_param_5];
	cvta.to.global.u64 	%rd1, %rd8;
	cvta.to.global.u64 	%rd2, %rd7;
	mov.u32 	%r21, %ntid.y;
	mov.u32 	%r22, %ctaid.y;
	mov.u32 	%r23, %tid.y;
	mad.lo.s32 	%r1, %r21, %r22, %r23;
	mov.u32 	%r24, %ntid.x;
	mov.u32 	%r25, %ctaid.x;
	mov.u32 	%r26, %tid.x;
	mad.lo.s32 	%r2, %r24, %r25, %r26;
	setp.ge.s32 	%p1, %r1, %r20;
	setp.ge.s32 	%p2, %r2, %r19;
	or.pred  	%p3, %p1, %p2;
	@%p3 bra 	$L__BB1_14;
	setp.lt.s32 	%p4, %r18, 1;
	mov.f32 	%f69, 0f00000000;
	@%p4 bra 	$L__BB1_13;
	mul.lo.s32 	%r3, %r18, %r1;
	and.b32  	%r4, %r18, 7;
	setp.lt.u32 	%p5, %r18, 8;
	mov.f32 	%f69, 0f00000000;
	mov.b32 	%r39, 0;
	@%p5 bra 	$L__BB1_5;
	and.b32  	%r39, %r18, 2147483640;
	neg.s32 	%r37, %r39;
	shl.b32 	%r7, %r19, 3;
	mul.wide.u32 	%rd9, %r3, 4;
	add.s64 	%rd10, %rd9, %rd2;
	add.s64 	%rd52, %rd10, 16;
	mov.f32 	%f69, 0f00000000;
	mul.wide.s32 	%rd13, %r19, 4;
	mov.u32 	%r36, %r2;
$L__BB1_4:
	.pragma "nounroll";
	ld.global.f32 	%f17, [%rd52+-16];
	mul.wide.s32 	%rd11, %r36, 4;
	add.s64 	%rd12, %rd1, %rd11;
	ld.global.f32 	%f18, [%rd12];
	fma.rn.f32 	%f19, %f17, %f18, %f69;
	ld.global.f32 	%f20, [%rd52+-12];
	add.s64 	%rd14, %rd12, %rd13;
	ld.global.f32 	%f21, [%rd14];
	fma.rn.f32 	%f22, %f20, %f21, %f19;
	ld.global.f32 	%f23, [%rd52+-8];
	add.s64 	%rd15, %rd14, %rd13;
	ld.global.f32 	%f24, [%rd15];
	fma.rn.f32 	%f25, %f23, %f24, %f22;
	ld.global.f32 	%f26, [%rd52+-4];
	add.s64 	%rd16, %rd15, %rd13;
	ld.global.f32 	%f27, [%rd16];
	fma.rn.f32 	%f28, %f26, %f27, %f25;
	ld.global.f32 	%f29, [%rd52];
	add.s64 	%rd17, %rd16, %rd13;
	ld.global.f32 	%f30, [%rd17];
	fma.rn.f32 	%f31, %f29, %f30, %f28;
	ld.global.f32 	%f32, [%rd52+4];
	add.s64 	%rd18, %rd17, %rd13;
	ld.global.f32 	%f33, [%rd18];
	fma.rn.f32 	%f34, %f32, %f33, %f31;
	ld.global.f32 	%f35, [%rd52+8];
	add.s64 	%rd19, %rd18, %rd13;
	ld.global.f32 	%f36, [%rd19];
	fma.rn.f32 	%f37, %f35, %f36, %f34;
	ld.global.f32 	%f38, [%rd52+12];
	add.s64 	%rd20, %rd19, %rd13;
	ld.global.f32 	%f39, [%rd20];
	fma.rn.f32 	%f69, %f38, %f39, %f37;
	add.s32 	%r37, %r37, 8;
	add.s32 	%r36, %r36, %r7;
	add.s64 	%rd52, %rd52, 32;
	setp.ne.s32 	%p6, %r37, 0;
	@%p6 bra 	$L__BB1_4;
$L__BB1_5:
	setp.eq.s32 	%p7, %r4, 0;
	@%p7 bra 	$L__BB1_13;
	and.b32  	%r13, %r18, 3;
	setp.lt.u32 	%p8, %r4, 4;
	@%p8 bra 	$L__BB1_8;
	add.s32 	%r28, %r39, %r3;
	mul.wide.u32 	%rd21, %r28, 4;
	add.s64 	%rd22, %rd2, %rd21;
	ld.global.f32 	%f41, [%rd22];
	mad.lo.s32 	%r29, %r39, %r19, %r2;
	mul.wide.s32 	%rd23, %r29, 4;
	add.s64 	%rd24, %rd1, %rd23;
	ld.global.f32 	%f42, [%rd24];
	fma.rn.f32 	%f43, %f41, %f42, %f69;
	cvt.u64.u32 	%rd25, %r3;
	cvt.u64.u32 	%rd26, %r39;
	add.s64 	%rd27, %rd26, %rd25;
	shl.b64 	%rd28, %rd27, 2;
	add.s64 	%rd29, %rd2, %rd28;
	ld.global.f32 	%f44, [%rd29+4];
	mul.wide.s32 	%rd30, %r19, 4;
	add.s64 	%rd31, %rd24, %rd30;
	ld.global.f32 	%f45, [%rd31];
	fma.rn.f32 	%f46, %f44, %f45, %f43;
	ld.global.f32 	%f47, [%rd29+8];
	add.s64 	%rd32, %rd31, %rd30;
	ld.global.f32 	%f48, [%rd32];
	fma.rn.f32 	%f49, %f47, %f48, %f46;
	ld.global.f32 	%f50, [%rd29+12];
	add.s64 	%rd33, %rd32, %rd30;
	ld.global.f32 	%f51, [%rd33];
	fma.rn.f32 	%f69, %f50, %f51, %f49;
	add.s32 	%r39, %r39, 4;
$L__BB1_8:
	setp.eq.s32 	%p9, %r13, 0;
	@%p9 bra 	$L__BB1_13;
	setp.eq.s32 	%p10, %r13, 1;
	@%p10 bra 	$L__BB1_11;
	add.s32 	%r30, %r39, %r3;
	mul.wide.u32 	%rd34, %r30, 4;
	add.s64 	%rd35, %rd2, %rd34;
	ld.global.f32 	%f53, [%rd35];
	mad.lo.s32 	%r31, %r39, %r19, %r2;
	mul.wide.s32 	%rd36, %r31, 4;
	add.s64 	%rd37, %rd1, %rd36;
	ld.global.f32 	%f54, [%rd37];
	fma.rn.f32 	%f55, %f53, %f54, %f69;
	cvt.u64.u32 	%rd38, %r3;
	cvt.u64.u32 	%rd39, %r39;
	add.s64 	%rd40, %rd39, %rd38;
	shl.b64 	%rd41, %rd40, 2;
	add.s64 	%rd42, %rd2, %rd41;
	ld.global.f32 	%f56, [%rd42+4];
	mul.wide.s32 	%rd43, %r19, 4;
	add.s64 	%rd44, %rd37, %rd43;
	ld.global.f32 	%f57, [%rd44];
	fma.rn.f32 	%f69, %f56, %f57, %f55;
	add.s32 	%r39, %r39, 2;
$L__BB1_11:
	and.b32  	%r32, %r18, 1;
	setp.eq.b32 	%p11, %r32, 1;
	not.pred 	%p12, %p11;
	@%p12 bra 	$L__BB1_13;
	add.s32 	%r33, %r39, %r3;
	mul.wide.u32 	%rd45, %r33, 4;
	add.s64 	%rd46, %rd2, %rd45;
	ld.global.f32 	%f58, [%rd46];
	mad.lo.s32 	%r34, %r39, %r19, %r2;
	mul.wide.s32 	%rd47, %r34, 4;
	add.s64 	%rd48, %rd1, %rd47;
	ld.global.f32 	%f59, [%rd48];
	fma.rn.f32 	%f69, %f58, %f59, %f69;
$L__BB1_13:
	mad.lo.s32 	%r35, %r19, %r1, %r2;
	cvta.to.global.u64 	%rd49, %rd6;
	mul.wide.s32 	%rd50, %r35, 4;
	add.s64 	%rd51, %rd49, %rd50;
	ld.global.f32 	%f60, [%rd51];
	add.f32 	%f61, %f69, %f60;
	st.global.f32 	[%rd51], %f61;
$L__BB1_14:
	ret;

}
	// .globl	_Z17mat_mul_knl_tiledPfS_S_iii
.visible .entry _Z17mat_mul_knl_tiledPfS_S_iii(
	.param .u64 .ptr .align 1 _Z17mat_mul_knl_tiledPfS_S_iii_param_0,
	.param .u64 .ptr .align 1 _Z17mat_mul_knl_tiledPfS_S_iii_param_1,
	.param .u64 .ptr .align 1 _Z17mat_mul_knl_tiledPfS_S_iii_param_2,
	.param .u32 _Z17mat_mul_knl_tiledPfS_S_iii_param_3,
	.param .u32 _Z17mat_mul_knl_tiledPfS_S_iii_param_4,
	.param .u32 _Z17mat_mul_knl_tiledPfS_S_iii_param_5
)
{
	.reg .pred 	%p<12>;
	.reg .b32 	%r<43>;
	.reg .b32 	%f<63>;
	.reg .b64 	%rd<13>;
	// demoted variable
	.shared .align 4 .b8 _ZZ17mat_mul_knl_tiledPfS_S_iiiE6A_tile[1024];
	// demoted variable
	.shared .align 4 .b8 _ZZ17mat_mul_knl_tiledPfS_S_iiiE6B_tile[1024];
	ld.param.u64 	%rd4, [_Z17mat_mul_knl_tiledPfS_S_iii_param_0];
	ld.param.u64 	%rd5, [_Z17mat_mul_knl_tiledPfS_S_iii_param_1];
	ld.param.u64 	%rd6, [_Z17mat_mul_knl_tiledPfS_S_iii_param_2];
	ld.param.u32 	%r24, [_Z17mat_mul_knl_tiledPfS_S_iii_param_3];
	ld.param.u32 	%r25, [_Z17mat_mul_knl_tiledPfS_S_iii_param_4];
	ld.param.u32 	%r26, [_Z17mat_mul_knl_tiledPfS_S_iii_param_5];
	mov.u32 	%r27, %ctaid.y;
	shl.b32 	%r28, %r27, 4;
	mov.u32 	%r40, %tid.y;
	add.s32 	%r2, %r28, %r40;
	mov.u32 	%r29, %ctaid.x;
	shl.b32 	%r3, %r29, 4;
	mov.u32 	%r38, %tid.x;
	add.s32 	%r5, %r3, %r38;
	setp.lt.s32 	%p1, %r25, 1;
	mov.f32 	%f62, 0f00000000;
	@%p1 bra 	$L__BB2_7;
	add.s32 	%r30, %r25, 15;
	shr.u32 	%r31, %r30, 4;
	shl.b32 	%r32, %r40, 6;
	mov.u32 	%r33, _ZZ17mat_mul_knl_tiledPfS_S_iiiE6A_tile;
	add.s32 	%r6, %r33, %r32;
	shl.b32 	%r34, %r38, 2;
	add.s32 	%r7, %r6, %r34;
	mov.u32 	%r35, _ZZ17mat_mul_knl_tiledPfS_S_iiiE6B_tile;
	add.s32 	%r9, %r35, %r34;
	add.s32 	%r8, %r9, %r32;
	neg.s32 	%r42, %r31;
	mad.lo.s32 	%r36, %r40, %r26, %r38;
	add.s32 	%r41, %r36, %r3;
	shl.b32 	%r12, %r26, 4;
	mad.lo.s32 	%r39, %r25, %r2, %r38;
	cvta.to.global.u64 	%rd1, %rd4;
	cvta.to.global.u64 	%rd2, %rd5;
	mov.f32 	%f62, 0f00000000;
$L__BB2_2:
	setp.ge.s32 	%p2, %r2, %r24;
	mul.wide.s32 	%rd7, %r39, 4;
	add.s64 	%rd3, %rd1, %rd7;
	setp.ge.s32 	%p3, %r38, %r25;
	mov.f32 	%f60, 0f00000000;
	or.pred  	%p4, %p2, %p3;
	@%p4 bra 	$L__BB2_4;
	ld.global.f32 	%f60, [%rd3];
$L__BB2_4:
	setp.ge.s32 	%p5, %r5, %r26;
	st.shared.f32 	[%r7], %f60;
	setp.ge.s32 	%p6, %r40, %r25;
	mov.f32 	%f61, 0f00000000;
	or.pred  	%p7, %p5, %p6;
	@%p7 bra 	$L__BB2_6;
	mul.wide.s32 	%rd8, %r41, 4;
	add.s64 	%rd9, %rd2, %rd8;
	ld.global.f32 	%f61, [%rd9];
$L__BB2_6:
	st.shared.f32 	[%r8], %f61;
	bar.sync 	0;
	ld.shared.f32 	%f12, [%r6];
	ld.shared.f32 	%f13, [%r9];
	fma.rn.f32 	%f14, %f12, %f13, %f62;
	ld.shared.f32 	%f15, [%r6+4];
	ld.shared.f32 	%f16, [%r9+64];
	fma.rn.f32 	%f17, %f15, %f16, %f14;
	ld.shared.f32 	%f18, [%r6+8];
	ld.shared.f32 	%f19, [%r9+128];
	fma.rn.f32 	%f20, %f18, %f19, %f17;
	ld.shared.f32 	%f21, [%r6+12];
	ld.shared.f32 	%f22, [%r9+192];
	fma.rn.f32 	%f23, %f21, %f22, %f20;
	ld.shared.f32 	%f24, [%r6+16];
	ld.shared.f32 	%f25, [%r9+256];
	fma.rn.f32 	%f26, %f24, %f25, %f23;
	ld.shared.f32 	%f27, [%r6+20];
	ld.shared.f32 	%f28, [%r9+320];
	fma.rn.f32 	%f29, %f27, %f28, %f26;
	ld.shared.f32 	%f30, [%r6+24];
	ld.shared.f32 	%f31, [%r9+384];
	fma.rn.f32 	%f32, %f30, %f31, %f29;
	ld.shared.f32 	%f33, [%r6+28];
	ld.shared.f32 	%f34, [%r9+448];
	fma.rn.f32 	%f35, %f33, %f34, %f32;
	ld.shared.f32 	%f36, [%r6+32];
	ld.shared.f32 	%f37, [%r9+512];
	fma.rn.f32 	%f38, %f36, %f37, %f35;
	ld.shared.f32 	%f39, [%r6+36];
	ld.shared.f32 	%f40, [%r9+576];
	fma.rn.f32 	%f41, %f39, %f40, %f38;
	ld.shared.f32 	%f42, [%r6+40];
	ld.shared.f32 	%f43, [%r9+640];
	fma.rn.f32 	%f44, %f42, %f43, %f41;
	ld.shared.f32 	%f45, [%r6+44];
	ld.shared.f32 	%f46, [%r9+704];
	fma.rn.f32 	%f47, %f45, %f46, %f44;
	ld.shared.f32 	%f48, [%r6+48];
	ld.shared.f32 	%f49, [%r9+768];
	fma.rn.f32 	%f50, %f48, %f49, %f47;
	ld.shared.f32 	%f51, [%r6+52];
	ld.shared.f32 	%f52, [%r9+832];
	fma.rn.f32 	%f53, %f51, %f52, %f50;
	ld.shared.f32 	%f54, [%r6+56];
	ld.shared.f32 	%f55, [%r9+896];
	fma.rn.f32 	%f56, %f54, %f55, %f53;
	ld.shared.f32 	%f57, [%r6+60];
	ld.shared.f32 	%f58, [%r9+960];
	fma.rn.f32 	%f62, %f57, %f58, %f56;
	bar.sync 	0;
	add.s32 	%r42, %r42, 1;
	setp.ne.s32 	%p8, %r42, 0;
	add.s32 	%r41, %r41, %r12;
	add.s32 	%r40, %r40, 16;
	add.s32 	%r39, %r39, 16;
	add.s32 	%r38, %r38, 16;
	@%p8 bra 	$L__BB2_2;
$L__BB2_7:
	setp.ge.s32 	%p9, %r2, %r24;
	setp.ge.s32 	%p10, %r5, %r26;
	or.pred  	%p11, %p9, %p10;
	@%p11 bra 	$L__BB2_9;
	mad.lo.s32 	%r37, %r26, %r2, %r5;
	cvta.to.global.u64 	%rd10, %rd6;
	mul.wide.s32 	%rd11, %r37, 4;
	add.s64 	%rd12, %rd10, %rd11;
	st.global.f32 	[%rd12], %f62;
$L__BB2_9:
	ret;

}


// ===== COMPILED SASS (sm_100) =====

	.target	sm_100

	.elftype	@"ET_EXEC"


//--------------------- .note.nv.tkinfo           --------------------------
	.section	.note.nv.tkinfo,"",@"SHT_NOTE"
	.sectionflags	@"SHF_NOTE_NV_TKINFO"
	.tkinfo
        /*0018*/ 	.word	0x00000002
        /*0030*/ 	.string	""
        /*0030*/ 	.string	"ptxas"
        /*0030*/ 	.string	"Cuda compilation tools, release 13.0, V13.0.88"
        /*0030*/ 	.string	"Build cuda_13.0.r13.0/compiler.36424714_0"
        /*0030*/ 	.string	"-arch sm_100 -m 64 "



//--------------------- .note.nv.cuinfo           --------------------------
	.section	.note.nv.cuinfo,"",@"SHT_NOTE"
	.sectionflags	@"SHF_NOTE_NV_CUINFO"
        /*0018*/ 	.short	0x0002
        /*001a*/ 	.short	0x0064
        /*001c*/ 	.short	0x0082
	.zero		2


//--------------------- .nv.info                  --------------------------
	.section	.nv.info,"",@"SHT_CUDA_INFO"
	.align	4


	//----- nvinfo : EIATTR_REGCOUNT
	.align		4
        /*0000*/ 	.byte	0x04, 0x2f
        /*0002*/ 	.short	(.L_1 - .L_0)
	.align		4
.L_0:
        /*0004*/ 	.word	index@(_Z19transpose_knl_naivePfS_ii)
        /*0008*/ 	.word	0x0000000a


	//----- nvinfo : EIATTR_FRAME_SIZE
	.align		4
.L_1:
        /*000c*/ 	.byte	0x04, 0x11
        /*000e*/ 	.short	(.L_3 - .L_2)
	.align		4
.L_2:
        /*0010*/ 	.word	index@(_Z19transpose_knl_naivePfS_ii)
        /*0014*/ 	.word	0x00000000


	//----- nvinfo : EIATTR_REGCOUNT
	.align		4
.L_3:
        /*0018*/ 	.byte	0x04, 0x2f
        /*001a*/ 	.short	(.L_5 - .L_4)
	.align		4
.L_4:
        /*001c*/ 	.word	index@(_Z17mat_mul_knl_naivePfS_S_iii)
        /*0020*/ 	.word	0x00000020


	//----- nvinfo : EIATTR_FRAME_SIZE
	.align		4
.L_5:
        /*0024*/ 	.byte	0x04, 0x11
        /*0026*/ 	.short	(.L_7 - .L_6)
	.align		4
.L_6:
        /*0028*/ 	.word	index@(_Z17mat_mul_knl_naivePfS_S_iii)
        /*002c*/ 	.word	0x00000000


	//----- nvinfo : EIATTR_REGCOUNT
	.align		4
.L_7:
        /*0030*/ 	.byte	0x04, 0x2f
        /*0032*/ 	.short	(.L_9 - .L_8)
	.align		4
.L_8:
        /*0034*/ 	.word	index@(_Z17mat_mul_knl_tiledPfS_S_iii)
        /*0038*/ 	.word	0x00000020


	//----- nvinfo : EIATTR_FRAME_SIZE
	.align		4
.L_9:
        /*003c*/ 	.byte	0x04, 0x11
        /*003e*/ 	.short	(.L_11 - .L_10)
	.align		4
.L_10:
        /*0040*/ 	.word	index@(_Z17mat_mul_knl_tiledPfS_S_iii)
        /*0044*/ 	.word	0x00000000


	//----- nvinfo : EIATTR_MIN_STACK_SIZE
	.align		4
.L_11:
        /*0048*/ 	.byte	0x04, 0x12
        /*004a*/ 	.short	(.L_13 - .L_12)
	.align		4
.L_12:
        /*004c*/ 	.word	index@(_Z17mat_mul_knl_tiledPfS_S_iii)
        /*0050*/ 	.word	0x00000000


	//----- nvinfo : EIATTR_MIN_STACK_SIZE
	.align		4
.L_13:
        /*0054*/ 	.byte	0x04, 0x12
        /*0056*/ 	.short	(.L_15 - .L_14)
	.align		4
.L_14:
        /*0058*/ 	.word	index@(_Z17mat_mul_knl_naivePfS_S_iii)
        /*005c*/ 	.word	0x00000000


	//----- nvinfo : EIATTR_MIN_STACK_SIZE
	.align		4
.L_15:
        /*0060*/ 	.byte	0x04, 0x12
        /*0062*/ 	.short	(.L_17 - .L_16)
	.align		4
.L_16:
        /*0064*/ 	.word	index@(_Z19transpose_knl_naivePfS_ii)
        /*0068*/ 	.word	0x00000000
.L_17:


//--------------------- .nv.compat                --------------------------
	.section	.nv.compat,"",@"SHT_CUDA_COMPAT_INFO"
	.align	4
        /*0000*/ 	.byte	0x02, 0x09, 0x00, 0x00, 0x02, 0x02, 0x01, 0x00, 0x02, 0x05, 0x05, 0x00, 0x03, 0x07, 0x01, 0x01
        /*0010*/ 	.byte	0x02, 0x03, 0x00, 0x00, 0x02, 0x06, 0x01, 0x00, 0x04, 0x0b, 0x08, 0x00, 0x09, 0x00, 0x00, 0x00
        /*0020*/ 	.byte	0x00, 0x00, 0x00, 0x00


//--------------------- .nv.info._Z17mat_mul_knl_tiledPfS_S_iii --------------------------
	.section	.nv.info._Z17mat_mul_knl_tiledPfS_S_iii,"",@"SHT_CUDA_INFO"
	.sectionflags	@""
	.align	4


	//----- nvinfo : EIATTR_CUDA_API_VERSION
	.align		4
        /*0000*/ 	.byte	0x04, 0x37
        /*0002*/ 	.short	(.L_19 - .L_18)
.L_18:
        /*0004*/ 	.word	0x00000082


	//----- nvinfo : EIATTR_KPARAM_INFO
	.align		4
.L_19:
        /*0008*/ 	.byte	0x04, 0x17
        /*000a*/ 	.short	(.L_21 - .L_20)
.L_20:
        /*000c*/ 	.word	0x00000000
        /*0010*/ 	.short	0x0005
        /*0012*/ 	.short	0x0020
        /*0014*/ 	.byte	0x00, 0xf0, 0x11, 0x00


	//----- nvinfo : EIATTR_KPARAM_INFO
	.align		4
.L_21:
        /*0018*/ 	.byte	0x04, 0x17
        /*001a*/ 	.short	(.L_23 - .L_22)
.L_22:
        /*001c*/ 	.word	0x00000000
        /*0020*/ 	.short	0x0004
        /*0022*/ 	.short	0x001c
        /*0024*/ 	.byte	0x00, 0xf0, 0x11, 0x00


	//----- nvinfo : EIATTR_KPARAM_INFO
	.align		4
.L_23:
        /*0028*/ 	.byte	0x04, 0x17
        /*002a*/ 	.short	(.L_25 - .L_24)
.L_24:
        /*002c*/ 	.word	0x00000000
        /*0030*/ 	.short	0x0003
        /*0032*/ 	.short	0x0018
        /*0034*/ 	.byte	0x00, 0xf0, 0x11, 0x00


	//----- nvinfo : EIATTR_KPARAM_INFO
	.align		4
.L_25:
        /*0038*/ 	.byte	0x04, 0x17
        /*003a*/ 	.short	(.L_27 - .L_26)
.L_26:
        /*003c*/ 	.word	0x00000000
        /*0040*/ 	.short	0x0002
        /*0042*/ 	.short	0x0010
        /*0044*/ 	.byte	0x00, 0xf5, 0x21, 0x00


	//----- nvinfo : EIATTR_KPARAM_INFO
	.align		4
.L_27:
        /*0048*/ 	.byte	0x04, 0x17
        /*004a*/ 	.short	(.L_29 - .L_28)
.L_28:
        /*004c*/ 	.word	0x00000000
        /*0050*/ 	.short	0x0001
        /*0052*/ 	.short	0x0008
        /*0054*/ 	.byte	0x00, 0xf5, 0x21, 0x00


	//----- nvinfo : EIATTR_KPARAM_INFO
	.align		4
.L_29:
        /*0058*/ 	.byte	0x04, 0x17
        /*005a*/ 	.short	(.L_31 - .L_30)
.L_30:
        /*005c*/ 	.word	0x00000000
        /*0060*/ 	.short	0x0000
        /*0062*/ 	.short	0x0000
        /*0064*/ 	.byte	0x00, 0xf5, 0x21, 0x00


	//----- nvinfo : EIATTR_SPARSE_MMA_MASK
	.align		4
.L_31:
        /*0068*/ 	.byte	0x03, 0x50
        /*006a*/ 	.short	0x0000


	//----- nvinfo : EIATTR_MAXREG_COUNT
	.align		4
        /*006c*/ 	.byte	0x03, 0x1b
        /*006e*/ 	.short	0x00ff


	//----- nvinfo : EIATTR_NUM_BARRIERS
	.align		4
        /*0070*/ 	.byte	0x02, 0x4c
        /*0072*/ 	.byte	0x01
	.zero		1


	//----- nvinfo : EIATTR_MERCURY_ISA_VERSION
	.align		4
        /*0074*/ 	.byte	0x03, 0x5f
        /*0076*/ 	.short	0x0101


	//----- nvinfo : EIATTR_VRC_CTA_INIT_COUNT
	.align		4
        /*0078*/ 	.byte	0x02, 0x4a
	.zero		1
	.zero		1


	//----- nvinfo : EIATTR_EXIT_INSTR_OFFSETS
	.align		4
        /*007c*/ 	.byte	0x04, 0x1c
        /*007e*/ 	.short	(.L_33 - .L_32)


	//   ....[0]....
.L_32:
        /*0080*/ 	.word	0x000005e0


	//   ....[1]....
        /*0084*/ 	.word	0x00000630


	//----- nvinfo : EIATTR_CBANK_PARAM_SIZE
	.align		4
.L_33:
        /*0088*/ 	.byte	0x03, 0x19
        /*008a*/ 	.short	0x0024


	//----- nvinfo : EIATTR_PARAM_CBANK
	.align		4
        /*008c*/ 	.byte	0x04, 0x0a
        /*008e*/ 	.short	(.L_35 - .L_34)
	.align		4
.L_34:
        /*0090*/ 	.word	index@(.nv.constant0._Z17mat_mul_knl_tiledPfS_S_iii)
        /*0094*/ 	.short	0x0380
        /*0096*/ 	.short	0x0024


	//----- nvinfo : EIATTR_SW_WAR
	.align		4
.L_35:
        /*0098*/ 	.byte	0x04, 0x36
        /*009a*/ 	.short	(.L_37 - .L_36)
.L_36:
        /*009c*/ 	.word	0x00000008
.L_37:


//--------------------- .nv.info._Z17mat_mul_knl_naivePfS_S_iii --------------------------
	.section	.nv.info._Z17mat_mul_knl_naivePfS_S_iii,"",@"SHT_CUDA_INFO"
	.sectionflags	@""
	.align	4


	//----- nvinfo : EIATTR_CUDA_API_VERSION
	.align		4
        /*0000*/ 	.byte	0x04, 0x37
        /*0002*/ 	.short	(.L_39 - .L_38)
.L_38:
        /*0004*/ 	.word	0x00000082


	//----- nvinfo : EIATTR_KPARAM_INFO
	.align		4
.L_39:
        /*0008*/ 	.byte	0x04, 0x17
        /*000a*/ 	.short	(.L_41 - .L_40)
.L_40:
        /*000c*/ 	.word	0x00000000
        /*0010*/ 	.short	0x0005
        /*0012*/ 	.short	0x0020
        /*0014*/ 	.byte	0x00, 0xf0, 0x11, 0x00


	//----- nvinfo : EIATTR_KPARAM_INFO
	.align		4
.L_41:
        /*0018*/ 	.byte	0x04, 0x17
        /*001a*/ 	.short	(.L_43 - .L_42)
.L_42:
        /*001c*/ 	.word	0x00000000
        /*0020*/ 	.short	0x0004
        /*0022*/ 	.short	0x001c
        /*0024*/ 	.byte	0x00, 0xf0, 0x11, 0x00


	//----- nvinfo : EIATTR_KPARAM_INFO
	.align		4
.L_43:
        /*0028*/ 	.byte	0x04, 0x17
        /*002a*/ 	.short	(.L_45 - .L_44)
.L_44:
        /*002c*/ 	.word	0x00000000
        /*0030*/ 	.short	0x0003
        /*0032*/ 	.short	0x0018
        /*0034*/ 	.byte	0x00, 0xf0, 0x11, 0x00


	//----- nvinfo : EIATTR_KPARAM_INFO
	.align		4
.L_45:
        /*0038*/ 	.byte	0x04, 0x17
        /*003a*/ 	.short	(.L_47 - .L_46)
.L_46:
        /*003c*/ 	.word	0x00000000
        /*0040*/ 	.short	0x0002
        /*0042*/ 	.short	0x0010
        /*0044*/ 	.byte	0x00, 0xf5, 0x21, 0x00


	//----- nvinfo : EIATTR_KPARAM_INFO
	.align		4
.L_47:
        /*0048*/ 	.byte	0x04, 0x17
        /*004a*/ 	.short	(.L_49 - .L_48)
.L_48:
        /*004c*/ 	.word	0x00000000
        /*0050*/ 	.short	0x0001
        /*0052*/ 	.short	0x0008
        /*0054*/ 	.byte	0x00, 0xf5, 0x21, 0x00


	//----- nvinfo : EIATTR_KPARAM_INFO
	.align		4
.L_49:
        /*0058*/ 	.byte	0x04, 0x17
        /*005a*/ 	.short	(.L_51 - .L_50)
.L_50:
        /*005c*/ 	.word	0x00000000
        /*0060*/ 	.short	0x0000
        /*0062*/ 	.short	0x0000
        /*0064*/ 	.byte	0x00, 0xf5, 0x21, 0x00


	//----- nvinfo : EIATTR_SPARSE_MMA_MASK
	.align		4
.L_51:
        /*0068*/ 	.byte	0x03, 0x50
        /*006a*/ 	.short	0x0000


	//----- nvinfo : EIATTR_MAXREG_COUNT
	.align		4
        /*006c*/ 	.byte	0x03, 0x1b
        /*006e*/ 	.short	0x00ff


	//----- nvinfo : EIATTR_MERCURY_ISA_VERSION
	.align		4
        /*0070*/ 	.byte	0x03, 0x5f
        /*0072*/ 	.short	0x0101


	//----- nvinfo : EIATTR_VRC_CTA_INIT_COUNT
	.align		4
        /*0074*/ 	.byte	0x02, 0x4a
	.zero		1
	.zero		1


	//----- nvinfo : EIATTR_EXIT_INSTR_OFFSETS
	.align		4
        /*0078*/ 	.byte	0x04, 0x1c
        /*007a*/ 	.short	(.L_53 - .L_52)


	//   ....[0]....
.L_52:
        /*007c*/ 	.word	0x000000d0


	//   ....[1]....
        /*0080*/ 	.word	0x00000910


	//----- nvinfo : EIATTR_CBANK_PARAM_SIZE
	.align		4
.L_53:
        /*0084*/ 	.byte	0x03, 0x19
        /*0086*/ 	.short	0x0024


	//----- nvinfo : EIATTR_PARAM_CBANK
	.align		4
        /*0088*/ 	.byte	0x04, 0x0a
        /*008a*/ 	.short	(.L_55 - .L_54)
	.align		4
.L_54:
        /*008c*/ 	.word	index@(.nv.constant0._Z17mat_mul_knl_naivePfS_S_iii)
        /*0090*/ 	.short	0x0380
        /*0092*/ 	.short	0x0024


	//----- nvinfo : EIATTR_SW_WAR
	.align		4
.L_55:
        /*0094*/ 	.byte	0x04, 0x36
        /*0096*/ 	.short	(.L_57 - .L_56)
.L_56:
        /*0098*/ 	.word	0x00000008
.L_57:


//--------------------- .nv.info._Z19transpose_knl_naivePfS_ii --------------------------
	.section	.nv.info._Z19transpose_knl_naivePfS_ii,"",@"SHT_CUDA_INFO"
	.sectionflags	@""
	.align	4


	//----- nvinfo : EIATTR_CUDA_API_VERSION
	.align		4
        /*0000*/ 	.byte	0x04, 0x37
        /*0002*/ 	.short	(.L_59 - .L_58)
.L_58:
        /*0004*/ 	.word	0x00000082


	//----- nvinfo : EIATTR_KPARAM_INFO
	.align		4
.L_59:
        /*0008*/ 	.byte	0x04, 0x17
        /*000a*/ 	.short	(.L_61 - .L_60)
.L_60:
        /*000c*/ 	.word	0x00000000
        /*0010*/ 	.short	0x0003
        /*0012*/ 	.short	0x0014
        /*0014*/ 	.byte	0x00, 0xf0, 0x11, 0x00


	//----- nvinfo : EIATTR_KPARAM_INFO
	.align		4
.L_61:
        /*0018*/ 	.byte	0x04, 0x17
        /*001a*/ 	.short	(.L_63 - .L_62)
.L_62:
        /*001c*/ 	.word	0x00000000
        /*0020*/ 	.short	0x0002
        /*0022*/ 	.short	0x0010
        /*0024*/ 	.byte	0x00, 0xf0, 0x11, 0x00


	//----- nvinfo : EIATTR_KPARAM_INFO
	.align		4
.L_63:
        /*0028*/ 	.byte	0x04, 0x17
        /*002a*/ 	.short	(.L_65 - .L_64)
.L_64:
        /*002c*/ 	.word	0x00000000
        /*0030*/ 	.short	0x0001
        /*0032*/ 	.short	0x0008
        /*0034*/ 	.byte	0x00, 0xf5, 0x21, 0x00


	//----- nvinfo : EIATTR_KPARAM_INFO
	.align		4
.L_65:
        /*0038*/ 	.byte	0x04, 0x17
        /*003a*/ 	.short	(.L_67 - .L_66)
.L_66:
        /*003c*/ 	.word	0x00000000
        /*0040*/ 	.short	0x0000
        /*0042*/ 	.short	0x0000
        /*0044*/ 	.byte	0x00, 0xf5, 0x21, 0x00


	//----- nvinfo : EIATTR_SPARSE_MMA_MASK
	.align		4
.L_67:
        /*0048*/ 	.byte	0x03, 0x50
        /*004a*/ 	.short	0x0000


	//----- nvinfo : EIATTR_MAXREG_COUNT
	.align		4
        /*004c*/ 	.byte	0x03, 0x1b
        /*004e*/ 	.short	0x00ff


	//----- nvinfo : EIATTR_MERCURY_ISA_VERSION
	.align		4
        /*0050*/ 	.byte	0x03, 0x5f
        /*0052*/ 	.short	0x0101


	//----- nvinfo : EIATTR_VRC_CTA_INIT_COUNT
	.align		4
        /*0054*/ 	.byte	0x02, 0x4a
	.zero		1
	.zero		1


	//----- nvinfo : EIATTR_EXIT_INSTR_OFFSETS
	.align		4
        /*0058*/ 	.byte	0x04, 0x1c
        /*005a*/ 	.short	(.L_69 - .L_68)


	//   ....[0]....
.L_68:
        /*005c*/ 	.word	0x000000c0


	//   ....[1]....
        /*0060*/ 	.word	0x00000160


	//----- nvinfo : EIATTR_CBANK_PARAM_SIZE
	.align		4
.L_69:
        /*0064*/ 	.byte	0x03, 0x19
        /*0066*/ 	.short	0x0018


	//----- nvinfo : EIATTR_PARAM_CBANK
	.align		4
        /*0068*/ 	.byte	0x04, 0x0a
        /*006a*/ 	.short	(.L_71 - .L_70)
	.align		4
.L_70:
        /*006c*/ 	.word	index@(.nv.constant0._Z19transpose_knl_naivePfS_ii)
        /*0070*/ 	.short	0x0380
        /*0072*/ 	.short	0x0018


	//----- nvinfo : EIATTR_SW_WAR
	.align		4
.L_71:
        /*0074*/ 	.byte	0x04, 0x36
        /*0076*/ 	.short	(.L_73 - .L_72)
.L_72:
        /*0078*/ 	.word	0x00000008
.L_73:


//--------------------- .nv.callgraph             --------------------------
	.section	.nv.callgraph,"",@"SHT_CUDA_CALLGRAPH"
	.align	4
	.sectionentsize	8
	.align		4
        /*0000*/ 	.word	0x00000000
	.align		4
        /*0004*/ 	.word	0xffffffff
	.align		4
        /*0008*/ 	.word	0x00000000
	.align		4
        /*000c*/ 	.word	0xfffffffe
	.align		4
        /*0010*/ 	.word	0x00000000
	.align		4
        /*0014*/ 	.word	0xfffffffd
	.align		4
        /*0018*/ 	.word	0x00000000
	.align		4
        /*001c*/ 	.word	0xfffffffc


//--------------------- .text._Z17mat_mul_knl_tiledPfS_S_iii --------------------------
	.section	.text._Z17mat_mul_knl_tiledPfS_S_iii,"ax",@progbits
	.align	128
        .global         _Z17mat_mul_knl_tiledPfS_S_iii
        .type           _Z17mat_mul_knl_tiledPfS_S_iii,@function
        .size           _Z17mat_mul_knl_tiledPfS_S_iii,(.L_x_9 - _Z17mat_mul_knl_tiledPfS_S_iii)
        .other          _Z17mat_mul_knl_tiledPfS_S_iii,@"STO_CUDA_ENTRY STV_DEFAULT"
_Z17mat_mul_knl_tiledPfS_S_iii:
.text._Z17mat_mul_knl_tiledPfS_S_iii:
[----:B------:R-:W-:Y:S01]  /*0000*/  LDC R1, c[0x0][0x37c] ;  /* 0x0000df00ff017b82 */ /* 0x000fe20000000800 */
[----:B------:R-:W0:Y:S01]  /*0010*/  S2R R12, SR_CTAID.Y ;  /* 0x00000000000c7919 */ /* 0x000e220000002600 */
[----:B------:R-:W1:Y:S01]  /*0020*/  LDCU UR10, c[0x0][0x39c] ;  /* 0x00007380ff0a77ac */ /* 0x000e620008000800 */
[----:B------:R-:W-:Y:S01]  /*0030*/  HFMA2 R23, -RZ, RZ, 0, 0 ;  /* 0x00000000ff177431 */ /* 0x000fe200000001ff */
[----:B------:R-:W0:Y:S01]  /*0040*/  S2R R0, SR_TID.Y ;  /* 0x0000000000007919 */ /* 0x000e220000002200 */
[----:B------:R-:W2:Y:S01]  /*0050*/  LDCU UR14, c[0x0][0x3a0] ;  /* 0x00007400ff0e77ac */ /* 0x000ea20008000800 */
[----:B------:R-:W3:Y:S01]  /*0060*/  S2R R5, SR_CTAID.X ;  /* 0x0000000000057919 */ /* 0x000ee20000002500 */
[----:B------:R-:W4:Y:S01]  /*0070*/  LDCU.64 UR8, c[0x0][0x358] ;  /* 0x00006b00ff0877ac */ /* 0x000f220008000a00 */
[----:B------:R-:W3:Y:S01]  /*0080*/  S2R R21, SR_TID.X ;  /* 0x0000000000157919 */ /* 0x000ee20000002100 */
[----:B-1----:R-:W-:Y:S01]  /*0090*/  UISETP.GE.AND UP0, UPT, UR10, 0x1, UPT ;  /* 0x000000010a00788c */ /* 0x002fe2000bf06270 */
[----:B0-----:R-:W-:-:S02]  /*00a0*/  LEA R12, R12, R0, 0x4 ;  /* 0x000000000c0c7211 */ /* 0x001fc400078e20ff */
[----:B---3--:R-:W-:-:S06]  /*00b0*/  LEA R13, R5, R21, 0x4 ;  /* 0x00000015050d7211 */ /* 0x008fcc00078e20ff */
[----:B--2-4-:R-:W-:Y:S05]  /*00c0*/  BRA.U !UP0, `(.L_x_0) ;  /* 0x0000000508387547 */ /* 0x014fea000b800000 */
[----:B------:R-:W0:Y:S01]  /*00d0*/  S2UR UR7, SR_CgaCtaId ;  /* 0x00000000000779c3 */ /* 0x000e220000008800 */
[----:B------:R-:W1:Y:S01]  /*00e0*/  LDCU UR11, c[0x0][0x3a0] ;  /* 0x00007400ff0b77ac */ /* 0x000e620008000800 */
[----:B------:R-:W-:Y:S01]  /*00f0*/  MOV R23, RZ ;  /* 0x000000ff00177202 */ /* 0x000fe20000000f00 */
[----:B------:R-:W-:Y:S01]  /*0100*/  IMAD R15, R12, UR10, R21 ;  /* 0x0000000a0c0f7c24 */ /* 0x000fe2000f8e0215 */
[----:B------:R-:W-:Y:S01]  /*0110*/  UMOV UR5, 0x400 ;  /* 0x0000040000057882 */ /* 0x000fe20000000000 */
[----:B------:R-:W-:-:S03]  /*0120*/  UIADD3 UR4, UPT, UPT, UR10, 0xf, URZ ;  /* 0x0000000f0a047890 */ /* 0x000fc6000fffe0ff */
[----:B------:R-:W2:Y:S01]  /*0130*/  LDC R16, c[0x0][0x3a0] ;  /* 0x0000e800ff107b82 */ /* 0x000ea20000000800 */
[----:B------:R-:W-:Y:S02]  /*0140*/  UIADD3 UR6, UPT, UPT, UR5, 0x400, URZ ;  /* 0x0000040005067890 */ /* 0x000fe4000fffe0ff */
[----:B------:R-:W-:Y:S01]  /*0150*/  USHF.R.U32.HI UR4, URZ, 0x4, UR4 ;  /* 0x00000004ff047899 */ /* 0x000fe20008011604 */
[----:B------:R-:W3:Y:S04]  /*0160*/  LDCU.64 UR12, c[0x0][0x398] ;  /* 0x00007300ff0c77ac */ /* 0x000ee80008000a00 */
[----:B------:R-:W4:Y:S01]  /*0170*/  LDC.64 R2, c[0x0][0x380] ;  /* 0x0000e000ff027b82 */ /* 0x000f220000000a00 */
[----:B------:R-:W-:Y:S01]  /*0180*/  UIADD3 UR4, UPT, UPT, -UR4, URZ, URZ ;  /* 0x000000ff04047290 */ /* 0x000fe2000fffe1ff */
[----:B-1----:R-:W-:Y:S01]  /*0190*/  IMAD R14, R0, UR11, R21 ;  /* 0x0000000b000e7c24 */ /* 0x002fe2000f8e0215 */
[----:B0-----:R-:W-:-:S04]  /*01a0*/  ULEA UR5, UR7, UR5, 0x18 ;  /* 0x0000000507057291 */ /* 0x001fc8000f8ec0ff */
[----:B------:R-:W-:Y:S01]  /*01b0*/  LEA R14, R5, R14, 0x4 ;  /* 0x0000000e050e7211 */ /* 0x000fe200078e20ff */
[----:B------:R-:W-:Y:S01]  /*01c0*/  ULEA UR6, UR7, UR6, 0x18 ;  /* 0x0000000607067291 */ /* 0x000fe2000f8ec0ff */
[----:B------:R-:W-:-:S05]  /*01d0*/  LEA R18, R0, UR5, 0x6 ;  /* 0x0000000500127c11 */ /* 0x000fca000f8e30ff */
[C---:B------:R-:W-:Y:S02]  /*01e0*/  LEA R19, R21.reuse, UR6, 0x2 ;  /* 0x0000000615137c11 */ /* 0x040fe4000f8e10ff */
[----:B------:R-:W-:Y:S02]  /*01f0*/  LEA R20, R21, R18, 0x2 ;  /* 0x0000001215147211 */ /* 0x000fe400078e10ff */
[----:B---3--:R-:W-:-:S07]  /*0200*/  LEA R17, R0, R19, 0x6 ;  /* 0x0000001300117211 */ /* 0x008fce00078e30ff */
.L_x_1:
[----:B------:R-:W-:Y:S01]  /*0210*/  ISETP.GE.AND P0, PT, R0, UR13, PT ;  /* 0x0000000d00007c0c */ /* 0x000fe2000bf06270 */
[----:B------:R-:W-:Y:S01]  /*0220*/  HFMA2 R22, -RZ, RZ, 0, 0 ;  /* 0x00000000ff167431 */ /* 0x000fe200000001ff */
[----:B------:R-:W-:Y:S01]  /*0230*/  ISETP.GE.AND P1, PT, R21, UR13, PT ;  /* 0x0000000d15007c0c */ /* 0x000fe2000bf26270 */
[----:B----4-:R-:W-:Y:S01]  /*0240*/  IMAD.WIDE R4, R15, 0x4, R2 ;  /* 0x000000040f047825 */ /* 0x010fe200078e0202 */
[----:B--2---:R-:W-:Y:S02]  /*0250*/  ISETP.GE.OR P0, PT, R13, R16, P0 ;  /* 0x000000100d00720c */ /* 0x004fe40000706670 */
[----:B------:R-:W-:Y:S02]  /*0260*/  ISETP.GE.OR P1, PT, R12, UR12, P1 ;  /* 0x0000000c0c007c0c */ /* 0x000fe40008f26670 */
[----:B------:R-:W-:-:S09]  /*0270*/  MOV R27, RZ ;  /* 0x000000ff001b7202 */ /* 0x000fd20000000f00 */
[----:B------:R-:W0:Y:S02]  /*0280*/  @!P0 LDC.64 R6, c[0x0][0x388] ;  /* 0x0000e200ff068b82 */ /* 0x000e240000000a00 */
[----:B------:R-:W2:Y:S01]  /*0290*/  @!P1 LDG.E R27, desc[UR8][R4.64] ;  /* 0x00000008041b9981 */ /* 0x000ea2000c1e1900 */
[----:B0-----:R-:W-:-:S05]  /*02a0*/  @!P0 IMAD.WIDE R6, R14, 0x4, R6 ;  /* 0x000000040e068825 */ /* 0x001fca00078e0206 */
[----:B------:R-:W3:Y:S01]  /*02b0*/  @!P0 LDG.E R22, desc[UR8][R6.64] ;  /* 0x0000000806168981 */ /* 0x000ee2000c1e1900 */
[----:B------:R-:W-:-:S04]  /*02c0*/  UIADD3 UR4, UPT, UPT, UR4, 0x1, URZ ;  /* 0x0000000104047890 */ /* 0x000fc8000fffe0ff */
[----:B------:R-:W-:Y:S01]  /*02d0*/  UISETP.NE.AND UP0, UPT, UR4, URZ, UPT ;  /* 0x000000ff0400728c */ /* 0x000fe2000bf05270 */
[----:B------:R-:W-:Y:S02]  /*02e0*/  IADD3 R0, PT, PT, R0, 0x10, RZ ;  /* 0x0000001000007810 */ /* 0x000fe40007ffe0ff */
[----:B------:R-:W-:Y:S02]  /*02f0*/  IADD3 R15, PT, PT, R15, 0x10, RZ ;  /* 0x000000100f0f7810 */ /* 0x000fe40007ffe0ff */
[----:B------:R-:W-:Y:S02]  /*0300*/  IADD3 R21, PT, PT, R21, 0x10, RZ ;  /* 0x0000001015157810 */ /* 0x000fe40007ffe0ff */
[----:B------:R-:W-:Y:S01]  /*0310*/  LEA R14, R16, R14, 0x4 ;  /* 0x0000000e100e7211 */ /* 0x000fe200078e20ff */
[----:B--2---:R-:W-:Y:S04]  /*0320*/  STS [R20], R27 ;  /* 0x0000001b14007388 */ /* 0x004fe80000000800 */
[----:B---3--:R-:W-:Y:S01]  /*0330*/  STS [R17], R22 ;  /* 0x0000001611007388 */ /* 0x008fe20000000800 */
[----:B------:R-:W-:Y:S06]  /*0340*/  BAR.SYNC.DEFER_BLOCKING 0x0 ;  /* 0x0000000000007b1d */ /* 0x000fec0000010000 */
[----:B------:R-:W-:Y:S04]  /*0350*/  LDS R26, [R19] ;  /* 0x00000000131a7984 */ /* 0x000fe80000000800 */
[----:B------:R-:W0:Y:S04]  /*0360*/  LDS.128 R8, [R18] ;  /* 0x0000000012087984 */ /* 0x000e280000000c00 */
[----:B------:R-:W1:Y:S04]  /*0370*/  LDS R29, [R19+0x40] ;  /* 0x00004000131d7984 */ /* 0x000e680000000800 */
[----:B------:R-:W2:Y:S04]  /*0380*/  LDS R25, [R19+0x80] ;  /* 0x0000800013197984 */ /* 0x000ea80000000800 */
[----:B------:R-:W3:Y:S04]  /*0390*/  LDS R24, [R19+0xc0] ;  /* 0x0000c00013187984 */ /* 0x000ee80000000800 */
[----:B------:R-:W-:Y:S04]  /*03a0*/  LDS.128 R4, [R18+0x10] ;  /* 0x0000100012047984 */ /* 0x000fe80000000c00 */
[----:B------:R-:W-:Y:S04]  /*03b0*/  LDS R22, [R19+0x140] ;  /* 0x0001400013167984 */ /* 0x000fe80000000800 */
[----:B------:R-:W-:Y:S01]  /*03c0*/  LDS R27, [R19+0x200] ;  /* 0x00020000131b7984 */ /* 0x000fe20000000800 */
[----:B0-----:R-:W-:-:S03]  /*03d0*/  FFMA R8, R8, R26, R23 ;  /* 0x0000001a08087223 */ /* 0x001fc60000000017 */
[----:B------:R-:W0:Y:S01]  /*03e0*/  LDS R23, [R19+0x100] ;  /* 0x0001000013177984 */ /* 0x000e220000000800 */
[----:B-1----:R-:W-:-:S03]  /*03f0*/  FFMA R8, R29, R9, R8 ;  /* 0x000000091d087223 */ /* 0x002fc60000000008 */
[----:B------:R-:W-:Y:S01]  /*0400*/  LDS R26, [R19+0x1c0] ;  /* 0x0001c000131a7984 */ /* 0x000fe20000000800 */
[----:B--2---:R-:W-:-:S03]  /*0410*/  FFMA R9, R25, R10, R8 ;  /* 0x0000000a19097223 */ /* 0x004fc60000000008 */
[----:B------:R-:W1:Y:S01]  /*0420*/  LDS R25, [R19+0x180] ;  /* 0x0001800013197984 */ /* 0x000e620000000800 */
[----:B---3--:R-:W-:-:S03]  /*0430*/  FFMA R9, R24, R11, R9 ;  /* 0x0000000b18097223 */ /* 0x008fc60000000009 */
[----:B------:R-:W-:Y:S01]  /*0440*/  LDS R24, [R19+0x240] ;  /* 0x0002400013187984 */ /* 0x000fe20000000800 */
[----:B0-----:R-:W-:-:S03]  /*0450*/  FFMA R23, R4, R23, R9 ;  /* 0x0000001704177223 */ /* 0x001fc60000000009 */
[----:B------:R-:W0:Y:S01]  /*0460*/  LDS.128 R8, [R18+0x20] ;  /* 0x0000200012087984 */ /* 0x000e220000000c00 */
[----:B------:R-:W-:-:S03]  /*0470*/  FFMA R22, R22, R5, R23 ;  /* 0x0000000516167223 */ /* 0x000fc60000000017 */
[----:B------:R-:W2:Y:S01]  /*0480*/  LDS R23, [R19+0x280] ;  /* 0x0002800013177984 */ /* 0x000ea20000000800 */
[----:B-1----:R-:W-:-:S03]  /*0490*/  FFMA R25, R25, R6, R22 ;  /* 0x0000000619197223 */ /* 0x002fc60000000016 */
[----:B------:R-:W1:Y:S01]  /*04a0*/  LDS R22, [R19+0x2c0] ;  /* 0x0002c00013167984 */ /* 0x000e620000000800 */
[----:B------:R-:W-:-:S03]  /*04b0*/  FFMA R7, R26, R7, R25 ;  /* 0x000000071a077223 */ /* 0x000fc60000000019 */
[----:B------:R-:W-:Y:S01]  /*04c0*/  LDS R25, [R19+0x300] ;  /* 0x0003000013197984 */ /* 0x000fe20000000800 */
[----:B0-----:R-:W-:-:S03]  /*04d0*/  FFMA R27, R8, R27, R7 ;  /* 0x0000001b081b7223 */ /* 0x001fc60000000007 */
[----:B------:R-:W0:Y:S01]  /*04e0*/  LDS.128 R4, [R18+0x30] ;  /* 0x0000300012047984 */ /* 0x000e220000000c00 */
[----:B------:R-:W-:-:S03]  /*04f0*/  FFMA R24, R24, R9, R27 ;  /* 0x0000000918187223 */ /* 0x000fc6000000001b */
[----:B------:R-:W3:Y:S04]  /*0500*/  LDS R27, [R19+0x340] ;  /* 0x00034000131b7984 */ /* 0x000ee80000000800 */
[----:B------:R-:W4:Y:S04]  /*0510*/  LDS R9, [R19+0x380] ;  /* 0x0003800013097984 */ /* 0x000f280000000800 */
[----:B------:R-:W5:Y:S01]  /*0520*/  LDS R8, [R19+0x3c0] ;  /* 0x0003c00013087984 */ /* 0x000f620000000800 */
[----:B--2---:R-:W-:-:S04]  /*0530*/  FFMA R23, R23, R10, R24 ;  /* 0x0000000a17177223 */ /* 0x004fc80000000018 */
[----:B-1----:R-:W-:-:S04]  /*0540*/  FFMA R11, R22, R11, R23 ;  /* 0x0000000b160b7223 */ /* 0x002fc80000000017 */
[----:B0-----:R-:W-:-:S04]  /*0550*/  FFMA R4, R4, R25, R11 ;  /* 0x0000001904047223 */ /* 0x001fc8000000000b */
[----:B---3--:R-:W-:-:S04]  /*0560*/  FFMA R4, R27, R5, R4 ;  /* 0x000000051b047223 */ /* 0x008fc80000000004 */
[----:B----4-:R-:W-:-:S04]  /*0570*/  FFMA R9, R9, R6, R4 ;  /* 0x0000000609097223 */ /* 0x010fc80000000004 */
[----:B-----5:R-:W-:Y:S01]  /*0580*/  FFMA R23, R8, R7, R9 ;  /* 0x0000000708177223 */ /* 0x020fe20000000009 */
[----:B------:R-:W-:Y:S06]  /*0590*/  BAR.SYNC.DEFER_BLOCKING 0x0 ;  /* 0x0000000000007b1d */ /* 0x000fec0000010000 */
[----:B------:R-:W-:Y:S05]  /*05a0*/  BRA.U UP0, `(.L_x_1) ;  /* 0xfffffffd00187547 */ /* 0x000fea000b83ffff */
.L_x_0:
[----:B------:R-:W0:Y:S01]  /*05b0*/  LDCU UR4, c[0x0][0x398] ;  /* 0x00007300ff0477ac */ /* 0x000e220008000800 */
[----:B------:R-:W-:-:S04]  /*05c0*/  ISETP.GE.AND P0, PT, R13, UR14, PT ;  /* 0x0000000e0d007c0c */ /* 0x000fc8000bf06270 */
[----:B0-----:R-:W-:-:S13]  /*05d0*/  ISETP.GE.OR P0, PT, R12, UR4, P0 ;  /* 0x000000040c007c0c */ /* 0x001fda0008706670 */
[----:B------:R-:W-:Y:S05]  /*05e0*/  @P0 EXIT ;  /* 0x000000000000094d */ /* 0x000fea0003800000 */
[----:B------:R-:W0:Y:S01]  /*05f0*/  LDC.64 R2, c[0x0][0x390] ;  /* 0x0000e400ff027b82 */ /* 0x000e220000000a00 */
[----:B------:R-:W-:-:S04]  /*0600*/  IMAD R13, R12, UR14, R13 ;  /* 0x0000000e0c0d7c24 */ /* 0x000fc8000f8e020d */
[----:B0-----:R-:W-:-:S05]  /*0610*/  IMAD.WIDE R2, R13, 0x4, R2 ;  /* 0x000000040d027825 */ /* 0x001fca00078e0202 */
[----:B------:R-:W-:Y:S01]  /*0620*/  STG.E desc[UR8][R2.64], R23 ;  /* 0x0000001702007986 */ /* 0x000fe2000c101908 */
[----:B------:R-:W-:Y:S05]  /*0630*/  EXIT ;  /* 0x000000000000794d */ /* 0x000fea0003800000 */
.L_x_2:
[----:B------:R-:W-:-:S00]  /*0640*/  BRA `(.L_x_2) ;  /* 0xfffffffc00fc7947 */ /* 0x000fc0000383ffff */
[----:B------:R-:W-:-:S00]  /*0650*/  NOP ;  /* 0x0000000000007918 */ /* 0x000fc00000000000 */
        /* <DEDUP_REMOVED lines=10> */
.L_x_9:


//--------------------- .text._Z17mat_mul_knl_naivePfS_S_iii --------------------------
	.section	.text._Z17mat_mul_knl_naivePfS_S_iii,"ax",@progbits
	.align	128
        .global         _Z17mat_mul_knl_naivePfS_S_iii
        .type           _Z17mat_mul_knl_naivePfS_S_iii,@function
        .size           _Z17mat_mul_knl_naivePfS_S_iii,(.L_x_10 - _Z17mat_mul_knl_naivePfS_S_iii)
        .other          _Z17mat_mul_knl_naivePfS_S_iii,@"STO_CUDA_ENTRY STV_DEFAULT"
_Z17mat_mul_knl_naivePfS_S_iii:
.text._Z17mat_mul_knl_naivePfS_S_iii:
[----:B------:R-:W-:Y:S01]  /*0000*/  LDC R1, c[0x0][0x37c] ;  /* 0x0000df00ff017b82 */ /* 0x000fe20000000800 */
[----:B------:R-:W0:Y:S01]  /*0010*/  S2R R0, SR_CTAID.X ;  /* 0x0000000000007919 */ /* 0x000e220000002500 */
[----:B------:R-:W1:Y:S06]  /*0020*/  LDCU UR4, c[0x0][0x364] ;  /* 0x00006c80ff0477ac */ /* 0x000e6c0008000800 */
[----:B------:R-:W2:Y:S01]  /*0030*/  LDC R17, c[0x0][0x3a0] ;  /* 0x0000e800ff117b82 */ /* 0x000ea20000000800 */
[----:B------:R-:W0:Y:S01]  /*0040*/  S2R R5, SR_TID.X ;  /* 0x0000000000057919 */ /* 0x000e220000002100 */
[----:B------:R-:W0:Y:S01]  /*0050*/  LDCU UR5, c[0x0][0x360] ;  /* 0x00006c00ff0577ac */ /* 0x000e220008000800 */
[----:B------:R-:W1:Y:S01]  /*0060*/  S2R R16, SR_CTAID.Y ;  /* 0x0000000000107919 */ /* 0x000e620000002600 */
[----:B------:R-:W3:Y:S01]  /*0070*/  LDCU UR6, c[0x0][0x398] ;  /* 0x00007300ff0677ac */ /* 0x000ee20008000800 */
[----:B------:R-:W1:Y:S01]  /*0080*/  S2R R3, SR_TID.Y ;  /* 0x0000000000037919 */ /* 0x000e620000002200 */
[----:B0-----:R-:W-:-:S05]  /*0090*/  IMAD R0, R0, UR5, R5 ;  /* 0x0000000500007c24 */ /* 0x001fca000f8e0205 */
[----:B--2---:R-:W-:Y:S01]  /*00a0*/  ISETP.GE.AND P0, PT, R0, R17, PT ;  /* 0x000000110000720c */ /* 0x004fe20003f06270 */
[----:B-1----:R-:W-:-:S05]  /*00b0*/  IMAD R16, R16, UR4, R3 ;  /* 0x0000000410107c24 */ /* 0x002fca000f8e0203 */
[----:B---3--:R-:W-:-:S13]  /*00c0*/  ISETP.GE.OR P0, PT, R16, UR6, P0 ;  /* 0x0000000610007c0c */ /* 0x008fda0008706670 */
[----:B------:R-:W-:Y:S05]  /*00d0*/  @P0 EXIT ;  /* 0x000000000000094d */ /* 0x000fea0003800000 */
[----:B------:R-:W0:Y:S01]  /*00e0*/  LDC R19, c[0x0][0x39c] ;  /* 0x0000e700ff137b82 */ /* 0x000e220000000800 */
[----:B------:R-:W1:Y:S01]  /*00f0*/  LDCU.64 UR4, c[0x0][0x358] ;  /* 0x00006b00ff0477ac */ /* 0x000e620008000a00 */
[----:B------:R-:W-:Y:S01]  /*0100*/  HFMA2 R24, -RZ, RZ, 0, 0 ;  /* 0x00000000ff187431 */ /* 0x000fe200000001ff */
[----:B0-----:R-:W-:-:S13]  /*0110*/  ISETP.GE.AND P0, PT, R19, 0x1, PT ;  /* 0x000000011300780c */ /* 0x001fda0003f06270 */
[----:B-1----:R-:W-:Y:S05]  /*0120*/  @!P0 BRA `(.L_x_3) ;  /* 0x0000000400e08947 */ /* 0x002fea0003800000 */
[C---:B------:R-:W-:Y:S01]  /*0130*/  ISETP.GE.U32.AND P1, PT, R19.reuse, 0x8, PT ;  /* 0x000000081300780c */ /* 0x040fe20003f26070 */
[----:B------:R-:W-:Y:S01]  /*0140*/  IMAD R20, R16, R19, RZ ;  /* 0x0000001310147224 */ /* 0x000fe200078e02ff */
[----:B------:R-:W-:Y:S02]  /*0150*/  LOP3.LUT R27, R19, 0x7, RZ, 0xc0, !PT ;  /* 0x00000007131b7812 */ /* 0x000fe400078ec0ff */
[----:B------:R-:W-:Y:S02]  /*0160*/  MOV R24, RZ ;  /* 0x000000ff00187202 */ /* 0x000fe40000000f00 */
[----:B------:R-:W-:Y:S02]  /*0170*/  ISETP.NE.AND P0, PT, R27, RZ, PT ;  /* 0x000000ff1b00720c */ /* 0x000fe40003f05270 */
[----:B------:R-:W-:-:S05]  /*0180*/  MOV R21, RZ ;  /* 0x000000ff00157202 */ /* 0x000fca0000000f00 */
[----:B------:R-:W-:Y:S06]  /*0190*/  @!P1 BRA `(.L_x_4) ;  /* 0x0000000000c49947 */ /* 0x000fec0003800000 */
[----:B------:R-:W0:Y:S01]  /*01a0*/  LDC.64 R2, c[0x0][0x380] ;  /* 0x0000e000ff027b82 */ /* 0x000e220000000a00 */
[----:B------:R-:W-:Y:S02]  /*01b0*/  LOP3.LUT R21, R19, 0x7ffffff8, RZ, 0xc0, !PT ;  /* 0x7ffffff813157812 */ /* 0x000fe400078ec0ff */
[----:B------:R-:W-:Y:S02]  /*01c0*/  MOV R24, RZ ;  /* 0x000000ff00187202 */ /* 0x000fe40000000f00 */
[----:B------:R-:W-:Y:S02]  /*01d0*/  MOV R18, R0 ;  /* 0x0000000000127202 */ /* 0x000fe40000000f00 */
[----:B------:R-:W-:Y:S01]  /*01e0*/  IADD3 R22, PT, PT, -R21, RZ, RZ ;  /* 0x000000ff15167210 */ /* 0x000fe20007ffe1ff */
[----:B0-----:R-:W-:-:S03]  /*01f0*/  IMAD.WIDE.U32 R2, R20, 0x4, R2 ;  /* 0x0000000414027825 */ /* 0x001fc600078e0002 */
[----:B------:R-:W-:-:S04]  /*0200*/  IADD3 R4, P1, PT, R2, 0x10, RZ ;  /* 0x0000001002047810 */ /* 0x000fc80007f3e0ff */
[----:B------:R-:W-:-:S09]  /*0210*/  IADD3.X R5, PT, PT, RZ, R3, RZ, P1, !PT ;  /* 0x00000003ff057210 */ /* 0x000fd20000ffe4ff */
.L_x_5:
[----:B------:R-:W0:Y:S01]  /*0220*/  LDC.64 R14, c[0x0][0x388] ;  /* 0x0000e200ff0e7b82 */ /* 0x000e220000000a00 */
[----:B------:R-:W-:Y:S02]  /*0230*/  MOV R2, R4 ;  /* 0x0000000400027202 */ /* 0x000fe40000000f00 */
[----:B------:R-:W-:-:S05]  /*0240*/  MOV R3, R5 ;  /* 0x0000000500037202 */ /* 0x000fca0000000f00 */
[----:B------:R-:W2:Y:S04]  /*0250*/  LDG.E R25, desc[UR4][R2.64+-0x10] ;  /* 0xfffff00402197981 */ /* 0x000ea8000c1e1900 */
[----:B------:R-:W3:Y:S04]  /*0260*/  LDG.E R23, desc[UR4][R2.64+-0xc] ;  /* 0xfffff40402177981 */ /* 0x000ee8000c1e1900 */
[----:B------:R-:W4:Y:S04]  /*0270*/  LDG.E R29, desc[UR4][R2.64+-0x8] ;  /* 0xfffff804021d7981 */ /* 0x000f28000c1e1900 */
[----:B------:R-:W5:Y:S01]  /*0280*/  LDG.E R28, desc[UR4][R2.64+-0x4] ;  /* 0xfffffc04021c7981 */ /* 0x000f62000c1e1900 */
[----:B0-----:R-:W-:-:S05]  /*0290*/  IMAD.WIDE R14, R18, 0x4, R14 ;  /* 0x00000004120e7825 */ /* 0x001fca00078e020e */
[----:B------:R0:W2:Y:S01]  /*02a0*/  LDG.E R26, desc[UR4][R14.64] ;  /* 0x000000040e1a7981 */ /* 0x0000a2000c1e1900 */
[----:B------:R-:W-:-:S04]  /*02b0*/  IMAD.WIDE R12, R17, 0x4, R14 ;  /* 0x00000004110c7825 */ /* 0x000fc800078e020e */
[C---:B------:R-:W-:Y:S02]  /*02c0*/  IMAD.WIDE R4, R17.reuse, 0x4, R12 ;  /* 0x0000000411047825 */ /* 0x040fe400078e020c */
[----:B------:R-:W3:Y:S02]  /*02d0*/  LDG.E R12, desc[UR4][R12.64] ;  /* 0x000000040c0c7981 */ /* 0x000ee4000c1e1900 */
[C---:B------:R-:W-:Y:S02]  /*02e0*/  IMAD.WIDE R8, R17.reuse, 0x4, R4 ;  /* 0x0000000411087825 */ /* 0x040fe400078e0204 */
[----:B------:R-:W4:Y:S02]  /*02f0*/  LDG.E R4, desc[UR4][R4.64] ;  /* 0x0000000404047981 */ /* 0x000f24000c1e1900 */
[C---:B------:R-:W-:Y:S02]  /*0300*/  IMAD.WIDE R6, R17.reuse, 0x4, R8 ;  /* 0x0000000411067825 */ /* 0x040fe400078e0208 */
[----:B------:R-:W5:Y:S02]  /*0310*/  LDG.E R8, desc[UR4][R8.64] ;  /* 0x0000000408087981 */ /* 0x000f64000c1e1900 */
[----:B------:R-:W-:-:S02]  /*0320*/  IMAD.WIDE R10, R17, 0x4, R6 ;  /* 0x00000004110a7825 */ /* 0x000fc400078e0206 */
[----:B------:R-:W5:Y:S04]  /*0330*/  LDG.E R5, desc[UR4][R2.64] ;  /* 0x0000000402057981 */ /* 0x000f68000c1e1900 */
[----:B------:R-:W5:Y:S01]  /*0340*/  LDG.E R6, desc[UR4][R6.64] ;  /* 0x0000000406067981 */ /* 0x000f62000c1e1900 */
[----:B0-----:R-:W-:-:S03]  /*0350*/  IMAD.WIDE R14, R17, 0x4, R10 ;  /* 0x00000004110e7825 */ /* 0x001fc600078e020a */
[----:B------:R-:W5:Y:S04]  /*0360*/  LDG.E R10, desc[UR4][R10.64] ;  /* 0x000000040a0a7981 */ /* 0x000f68000c1e1900 */
[----:B------:R-:W5:Y:S04]  /*0370*/  LDG.E R13, desc[UR4][R14.64] ;  /* 0x000000040e0d7981 */ /* 0x000f68000c1e1900 */
[----:B------:R-:W5:Y:S04]  /*0380*/  LDG.E R7, desc[UR4][R2.64+0x4] ;  /* 0x0000040402077981 */ /* 0x000f68000c1e1900 */
[----:B------:R-:W5:Y:S01]  /*0390*/  LDG.E R9, desc[UR4][R2.64+0xc] ;  /* 0x00000c0402097981 */ /* 0x000f62000c1e1900 */
[----:B--2---:R-:W-:Y:S01]  /*03a0*/  FFMA R26, R25, R26, R24 ;  /* 0x0000001a191a7223 */ /* 0x004fe20000000018 */
[----:B------:R-:W-:-:S02]  /*03b0*/  IMAD.WIDE R24, R17, 0x4, R14 ;  /* 0x0000000411187825 */ /* 0x000fc400078e020e */
[----:B------:R-:W2:Y:S04]  /*03c0*/  LDG.E R14, desc[UR4][R2.64+0x8] ;  /* 0x00000804020e7981 */ /* 0x000ea8000c1e1900 */
[----:B------:R-:W2:Y:S01]  /*03d0*/  LDG.E R24, desc[UR4][R24.64] ;  /* 0x0000000418187981 */ /* 0x000ea2000c1e1900 */
[----:B---3--:R-:W-:Y:S01]  /*03e0*/  FFMA R12, R23, R12, R26 ;  /* 0x0000000c170c7223 */ /* 0x008fe2000000001a */
[----:B------:R-:W-:-:S03]  /*03f0*/  IADD3 R22, PT, PT, R22, 0x8, RZ ;  /* 0x0000000816167810 */ /* 0x000fc60007ffe0ff */
[----:B----4-:R-:W-:Y:S01]  /*0400*/  FFMA R29, R29, R4, R12 ;  /* 0x000000041d1d7223 */ /* 0x010fe2000000000c */
[----:B------:R-:W-:-:S03]  /*0410*/  ISETP.NE.AND P1, PT, R22, RZ, PT ;  /* 0x000000ff1600720c */ /* 0x000fc60003f25270 */
[----:B-----5:R-:W-:Y:S01]  /*0420*/  FFMA R8, R28, R8, R29 ;  /* 0x000000081c087223 */ /* 0x020fe2000000001d */
[----:B------:R-:W-:-:S03]  /*0430*/  IADD3 R4, P2, PT, R2, 0x20, RZ ;  /* 0x0000002002047810 */ /* 0x000fc60007f5e0ff */
[----:B------:R-:W-:Y:S01]  /*0440*/  FFMA R6, R5, R6, R8 ;  /* 0x0000000605067223 */ /* 0x000fe20000000008 */
[----:B------:R-:W-:Y:S02]  /*0450*/  IADD3.X R5, PT, PT, RZ, R3, RZ, P2, !PT ;  /* 0x00000003ff057210 */ /* 0x000fe400017fe4ff */
[----:B------:R-:W-:Y:S01]  /*0460*/  LEA R18, R17, R18, 0x3 ;  /* 0x0000001211127211 */ /* 0x000fe200078e18ff */
[----:B------:R-:W-:-:S04]  /*0470*/  FFMA R7, R7, R10, R6 ;  /* 0x0000000a07077223 */ /* 0x000fc80000000006 */
[----:B--2---:R-:W-:-:S04]  /*0480*/  FFMA R14, R14, R13, R7 ;  /* 0x0000000d0e0e7223 */ /* 0x004fc80000000007 */
[----:B------:R-:W-:Y:S01]  /*0490*/  FFMA R24, R9, R24, R14 ;  /* 0x0000001809187223 */ /* 0x000fe2000000000e */
[----:B------:R-:W-:Y:S06]  /*04a0*/  @P1 BRA `(.L_x_5) ;  /* 0xfffffffc005c1947 */ /* 0x000fec000383ffff */
.L_x_4:
[----:B------:R-:W-:Y:S05]  /*04b0*/  @!P0 BRA `(.L_x_3) ;  /* 0x0000000000fc8947 */ /* 0x000fea0003800000 */
[----:B------:R-:W-:Y:S02]  /*04c0*/  ISETP.GE.U32.AND P1, PT, R27, 0x4, PT ;  /* 0x000000041b00780c */ /* 0x000fe40003f26070 */
[----:B------:R-:W-:-:S04]  /*04d0*/  LOP3.LUT R14, R19, 0x3, RZ, 0xc0, !PT ;  /* 0x00000003130e7812 */ /* 0x000fc800078ec0ff */
[----:B------:R-:W-:-:S07]  /*04e0*/  ISETP.NE.AND P0, PT, R14, RZ, PT ;  /* 0x000000ff0e00720c */ /* 0x000fce0003f05270 */
[----:B------:R-:W-:Y:S06]  /*04f0*/  @!P1 BRA `(.L_x_6) ;  /* 0x00000000006c9947 */ /* 0x000fec0003800000 */
[----:B------:R-:W0:Y:S01]  /*0500*/  LDC.64 R4, c[0x0][0x388] ;  /* 0x0000e200ff047b82 */ /* 0x000e220000000a00 */
[----:B------:R-:W1:Y:S01]  /*0510*/  LDCU.64 UR6, c[0x0][0x380] ;  /* 0x00007000ff0677ac */ /* 0x000e620008000a00 */
[----:B------:R-:W-:Y:S01]  /*0520*/  IMAD R7, R21, R17, R0 ;  /* 0x0000001115077224 */ /* 0x000fe200078e0200 */
[CC--:B------:R-:W-:Y:S02]  /*0530*/  IADD3 R3, PT, PT, R20.reuse, R21.reuse, RZ ;  /* 0x0000001514037210 */ /* 0x0c0fe40007ffe0ff */
[----:B------:R-:W-:-:S03]  /*0540*/  IADD3 R8, P1, PT, R20, R21, RZ ;  /* 0x0000001514087210 */ /* 0x000fc60007f3e0ff */
[----:B------:R-:W2:Y:S01]  /*0550*/  LDC.64 R12, c[0x0][0x380] ;  /* 0x0000e000ff0c7b82 */ /* 0x000ea20000000a00 */
[----:B0-----:R-:W-:-:S04]  /*0560*/  IMAD.WIDE R4, R7, 0x4, R4 ;  /* 0x0000000407047825 */ /* 0x001fc800078e0204 */
[----:B------:R-:W-:Y:S02]  /*0570*/  IMAD.WIDE R6, R17, 0x4, R4 ;  /* 0x0000000411067825 */ /* 0x000fe400078e0204 */
[----:B------:R-:W3:Y:S02]  /*0580*/  LDG.E R4, desc[UR4][R4.64] ;  /* 0x0000000404047981 */ /* 0x000ee4000c1e1900 */
[----:B--2---:R-:W-:Y:S01]  /*0590*/  IMAD.WIDE.U32 R12, R3, 0x4, R12 ;  /* 0x00000004030c7825 */ /* 0x004fe200078e000c */
[----:B------:R-:W-:Y:S02]  /*05a0*/  IADD3.X R3, PT, PT, RZ, RZ, RZ, P1, !PT ;  /* 0x000000ffff037210 */ /* 0x000fe40000ffe4ff */
[----:B-1----:R-:W-:-:S03]  /*05b0*/  LEA R2, P1, R8, UR6, 0x2 ;  /* 0x0000000608027c11 */ /* 0x002fc6000f8210ff */
[----:B------:R-:W3:Y:S01]  /*05c0*/  LDG.E R13, desc[UR4][R12.64] ;  /* 0x000000040c0d7981 */ /* 0x000ee2000c1e1900 */
[----:B------:R-:W-:Y:S01]  /*05d0*/  LEA.HI.X R3, R8, UR7, R3, 0x2, P1 ;  /* 0x0000000708037c11 */ /* 0x000fe200088f1403 */
[C---:B------:R-:W-:Y:S02]  /*05e0*/  IMAD.WIDE R8, R17.reuse, 0x4, R6 ;  /* 0x0000000411087825 */ /* 0x040fe400078e0206 */
[----:B------:R-:W2:Y:S04]  /*05f0*/  LDG.E R6, desc[UR4][R6.64] ;  /* 0x0000000406067981 */ /* 0x000ea8000c1e1900 */
[----:B------:R-:W2:Y:S01]  /*0600*/  LDG.E R15, desc[UR4][R2.64+0x4] ;  /* 0x00000404020f7981 */ /* 0x000ea2000c1e1900 */
[----:B------:R-:W-:-:S03]  /*0610*/  IMAD.WIDE R10, R17, 0x4, R8 ;  /* 0x00000004110a7825 */ /* 0x000fc600078e0208 */
[----:B------:R-:W4:Y:S04]  /*0620*/  LDG.E R22, desc[UR4][R8.64] ;  /* 0x0000000408167981 */ /* 0x000f28000c1e1900 */
[----:B------:R-:W4:Y:S04]  /*0630*/  LDG.E R18, desc[UR4][R2.64+0x8] ;  /* 0x0000080402127981 */ /* 0x000f28000c1e1900 */
[----:B------:R-:W5:Y:S04]  /*0640*/  LDG.E R26, desc[UR4][R2.64+0xc] ;  /* 0x00000c04021a7981 */ /* 0x000f68000c1e1900 */
[----:B------:R-:W5:Y:S01]  /*0650*/  LDG.E R10, desc[UR4][R10.64] ;  /* 0x000000040a0a7981 */ /* 0x000f62000c1e1900 */
[----:B------:R-:W-:Y:S01]  /*0660*/  IADD3 R21, PT, PT, R21, 0x4, RZ ;  /* 0x0000000415157810 */ /* 0x000fe20007ffe0ff */
[----:B---3--:R-:W-:-:S04]  /*0670*/  FFMA R24, R13, R4, R24 ;  /* 0x000000040d187223 */ /* 0x008fc80000000018 */
[----:B--2---:R-:W-:-:S04]  /*0680*/  FFMA R15, R15, R6, R24 ;  /* 0x000000060f0f7223 */ /* 0x004fc80000000018 */
[----:B----4-:R-:W-:-:S04]  /*0690*/  FFMA R15, R18, R22, R15 ;  /* 0x00000016120f7223 */ /* 0x010fc8000000000f */
[----:B-----5:R-:W-:-:S07]  /*06a0*/  FFMA R24, R26, R10, R15 ;  /* 0x0000000a1a187223 */ /* 0x020fce000000000f */
.L_x_6:
[----:B------:R-:W-:Y:S05]  /*06b0*/  @!P0 BRA `(.L_x_3) ;  /* 0x00000000007c8947 */ /* 0x000fea0003800000 */
[----:B------:R-:W-:Y:S01]  /*06c0*/  ISETP.NE.AND P1, PT, R14, 0x1, PT ;  /* 0x000000010e00780c */ /* 0x000fe20003f25270 */
[----:B------:R-:W0:Y:S01]  /*06d0*/  LDC.64 R10, c[0x0][0x380] ;  /* 0x0000e000ff0a7b82 */ /* 0x000e220000000a00 */
[----:B------:R-:W-:-:S04]  /*06e0*/  LOP3.LUT R19, R19, 0x1, RZ, 0xc0, !PT ;  /* 0x0000000113137812 */ /* 0x000fc800078ec0ff */
[----:B------:R-:W-:-:S03]  /*06f0*/  ISETP.NE.U32.AND P0, PT, R19, 0x1, PT ;  /* 0x000000011300780c */ /* 0x000fc60003f05070 */
[----:B------:R-:W1:Y:S04]  /*0700*/  LDC.64 R8, c[0x0][0x388] ;  /* 0x0000e200ff087b82 */ /* 0x000e680000000a00 */
[CC--:B------:R-:W-:Y:S02]  /*0710*/  @P1 IADD3 R13, PT, PT, R20.reuse, R21.reuse, RZ ;  /* 0x00000015140d1210 */ /* 0x0c0fe40007ffe0ff */
[----:B------:R-:W-:Y:S02]  /*0720*/  @P1 IADD3 R12, P2, PT, R20, R21, RZ ;  /* 0x00000015140c1210 */ /* 0x000fe40007f5e0ff */
[----:B------:R-:W2:Y:S02]  /*0730*/  @P1 LDC.64 R2, c[0x0][0x380] ;  /* 0x0000e000ff021b82 */ /* 0x000ea40000000a00 */
[----:B------:R-:W-:-:S06]  /*0740*/  @P1 IADD3.X R14, PT, PT, RZ, RZ, RZ, P2, !PT ;  /* 0x000000ffff0e1210 */ /* 0x000fcc00017fe4ff */
[----:B------:R-:W3:Y:S01]  /*0750*/  LDC.64 R4, c[0x0][0x380] ;  /* 0x0000e000ff047b82 */ /* 0x000ee20000000a00 */
[----:B0-----:R-:W-:-:S04]  /*0760*/  @P1 IMAD.WIDE.U32 R10, R13, 0x4, R10 ;  /* 0x000000040d0a1825 */ /* 0x001fc800078e000a */
[C---:B------:R-:W-:Y:S01]  /*0770*/  @P1 IMAD R13, R21.reuse, R17, R0 ;  /* 0x00000011150d1224 */ /* 0x040fe200078e0200 */
[----:B------:R-:W-:Y:S01]  /*0780*/  @P1 IADD3 R21, PT, PT, R21, 0x2, RZ ;  /* 0x0000000215151810 */ /* 0x000fe20007ffe0ff */
[----:B------:R-:W4:Y:S01]  /*0790*/  @P1 LDG.E R11, desc[UR4][R10.64] ;  /* 0x000000040a0b1981 */ /* 0x000f22000c1e1900 */
[----:B------:R-:W0:Y:S01]  /*07a0*/  LDC.64 R6, c[0x0][0x388] ;  /* 0x0000e200ff067b82 */ /* 0x000e220000000a00 */
[----:B-1----:R-:W-:Y:S01]  /*07b0*/  @P1 IMAD.WIDE R8, R13, 0x4, R8 ;  /* 0x000000040d081825 */ /* 0x002fe200078e0208 */
[----:B------:R-:W-:Y:S02]  /*07c0*/  @!P0 IADD3 R15, PT, PT, R20, R21, RZ ;  /* 0x00000015140f8210 */ /* 0x000fe40007ffe0ff */
[----:B--2---:R-:W-:Y:S01]  /*07d0*/  @P1 LEA R2, P2, R12, R2, 0x2 ;  /* 0x000000020c021211 */ /* 0x004fe200078410ff */
[----:B------:R-:W-:-:S03]  /*07e0*/  @!P0 IMAD R21, R21, R17, R0 ;  /* 0x0000001115158224 */ /* 0x000fc600078e0200 */
[----:B------:R-:W-:Y:S01]  /*07f0*/  @P1 LEA.HI.X R3, R12, R3, R14, 0x2, P2 ;  /* 0x000000030c031211 */ /* 0x000fe200010f140e */
[----:B------:R-:W-:Y:S01]  /*0800*/  @P1 IMAD.WIDE R12, R17, 0x4, R8 ;  /* 0x00000004110c1825 */ /* 0x000fe200078e0208 */
[----:B------:R-:W4:Y:S03]  /*0810*/  @P1 LDG.E R14, desc[UR4][R8.64] ;  /* 0x00000004080e1981 */ /* 0x000f26000c1e1900 */
[----:B---3--:R-:W-:Y:S01]  /*0820*/  @!P0 IMAD.WIDE.U32 R4, R15, 0x4, R4 ;  /* 0x000000040f048825 */ /* 0x008fe200078e0004 */
[----:B------:R-:W2:Y:S04]  /*0830*/  @P1 LDG.E R2, desc[UR4][R2.64+0x4] ;  /* 0x0000040402021981 */ /* 0x000ea8000c1e1900 */
[----:B------:R-:W2:Y:S01]  /*0840*/  @P1 LDG.E R12, desc[UR4][R12.64] ;  /* 0x000000040c0c1981 */ /* 0x000ea2000c1e1900 */
[----:B0-----:R-:W-:-:S03]  /*0850*/  @!P0 IMAD.WIDE R6, R21, 0x4, R6 ;  /* 0x0000000415068825 */ /* 0x001fc600078e0206 */
[----:B------:R-:W3:Y:S04]  /*0860*/  @!P0 LDG.E R5, desc[UR4][R4.64] ;  /* 0x0000000404058981 */ /* 0x000ee8000c1e1900 */
[----:B------:R-:W3:Y:S01]  /*0870*/  @!P0 LDG.E R6, desc[UR4][R6.64] ;  /* 0x0000000406068981 */ /* 0x000ee2000c1e1900 */
[----:B----4-:R-:W-:-:S04]  /*0880*/  @P1 FFMA R11, R11, R14, R24 ;  /* 0x0000000e0b0b1223 */ /* 0x010fc80000000018 */
[----:B--2---:R-:W-:-:S04]  /*0890*/  @P1 FFMA R24, R2, R12, R11 ;  /* 0x0000000c02181223 */ /* 0x004fc8000000000b */
[----:B---3--:R-:W-:-:S07]  /*08a0*/  @!P0 FFMA R24, R5, R6, R24 ;  /* 0x0000000605188223 */ /* 0x008fce0000000018 */
.L_x_3:
[----:B------:R-:W0:Y:S01]  /*08b0*/  LDC.64 R2, c[0x0][0x390] ;  /* 0x0000e400ff027b82 */ /* 0x000e220000000a00 */
[----:B------:R-:W-:-:S04]  /*08c0*/  IMAD R17, R16, R17, R0 ;  /* 0x0000001110117224 */ /* 0x000fc800078e0200 */
[----:B0-----:R-:W-:-:S05]  /*08d0*/  IMAD.WIDE R2, R17, 0x4, R2 ;  /* 0x0000000411027825 */ /* 0x001fca00078e0202 */
[----:B------:R-:W2:Y:S02]  /*08e0*/  LDG.E R5, desc[UR4][R2.64] ;  /* 0x0000000402057981 */ /* 0x000ea4000c1e1900 */
[----:B--2---:R-:W-:-:S05]  /*08f0*/  FADD R5, R5, R24 ;  /* 0x0000001805057221 */ /* 0x004fca0000000000 */
[----:B------:R-:W-:Y:S01]  /*0900*/  STG.E desc[UR4][R2.64], R5 ;  /* 0x0000000502007986 */ /* 0x000fe2000c101904 */
[----:B------:R-:W-:Y:S05]  /*0910*/  EXIT ;  /* 0x000000000000794d */ /* 0x000fea0003800000 */
.L_x_7:
        /* <DEDUP_REMOVED lines=14> */
.L_x_10:


//--------------------- .text._Z19transpose_knl_naivePfS_ii --------------------------
	.section	.text._Z19transpose_knl_naivePfS_ii,"ax",@progbits
	.align	128
        .global         _Z19transpose_knl_naivePfS_ii
        .type           _Z19transpose_knl_naivePfS_ii,@function
        .size           _Z19transpose_knl_naivePfS_ii,(.L_x_11 - _Z19transpose_knl_naivePfS_ii)
        .other          _Z19transpose_knl_naivePfS_ii,@"STO_CUDA_ENTRY STV_DEFAULT"
_Z19transpose_knl_naivePfS_ii:
.text._Z19transpose_knl_naivePfS_ii:
[----:B------:R-:W-:Y:S01]  /*0000*/  LDC R1, c[0x0][0x37c] ;  /* 0x0000df00ff017b82 */ /* 0x000fe20000000800 */
[----:B------:R-:W0:Y:S07]  /*0010*/  S2R R2, SR_TID.X ;  /* 0x0000000000027919 */ /* 0x000e2e0000002100 */
[----:B------:R-:W1:Y:S01]  /*0020*/  LDC R0, c[0x0][0x364] ;  /* 0x0000d900ff007b82 */ /* 0x000e620000000800 */
[----:B------:R-:W2:Y:S01]  /*0030*/  LDCU.64 UR6, c[0x0][0x390] ;  /* 0x00007200ff0677ac */ /* 0x000ea20008000a00 */
[----:B------:R-:W1:Y:S06]  /*0040*/  S2R R3, SR_TID.Y ;  /* 0x0000000000037919 */ /* 0x000e6c0000002200 */
[----:B------:R-:W0:Y:S08]  /*0050*/  S2UR UR5, SR_CTAID.X ;  /* 0x00000000000579c3 */ /* 0x000e300000002500 */
[----:B------:R-:W0:Y:S08]  /*0060*/  LDC R7, c[0x0][0x360] ;  /* 0x0000d800ff077b82 */ /* 0x000e300000000800 */
[----:B------:R-:W1:Y:S01]  /*0070*/  S2UR UR4, SR_CTAID.Y ;  /* 0x00000000000479c3 */ /* 0x000e620000002600 */
[----:B0-----:R-:W-:-:S05]  /*0080*/  IMAD R7, R7, UR5, R2 ;  /* 0x0000000507077c24 */ /* 0x001fca000f8e0202 */
[----:B--2---:R-:W-:Y:S01]  /*0090*/  ISETP.GE.AND P0, PT, R7, UR7, PT ;  /* 0x0000000707007c0c */ /* 0x004fe2000bf06270 */
[----:B-1----:R-:W-:-:S05]  /*00a0*/  IMAD R0, R0, UR4, R3 ;  /* 0x0000000400007c24 */ /* 0x002fca000f8e0203 */
[----:B------:R-:W-:-:S13]  /*00b0*/  ISETP.GE.OR P0, PT, R0, UR6, P0 ;  /* 0x0000000600007c0c */ /* 0x000fda0008706670 */
[----:B------:R-:W-:Y:S05]  /*00c0*/  @P0 EXIT ;  /* 0x000000000000094d */ /* 0x000fea0003800000 */
[----:B------:R-:W0:Y:S01]  /*00d0*/  LDC.64 R2, c[0x0][0x380] ;  /* 0x0000e000ff027b82 */ /* 0x000e220000000a00 */
[----:B------:R-:W1:Y:S01]  /*00e0*/  LDCU.64 UR4, c[0x0][0x358] ;  /* 0x00006b00ff0477ac */ /* 0x000e620008000a00 */
[----:B------:R-:W-:-:S04]  /*00f0*/  IMAD R5, R0, UR6, R7 ;  /* 0x0000000600057c24 */ /* 0x000fc8000f8e0207 */
[----:B0-----:R-:W-:Y:S02]  /*0100*/  IMAD.WIDE R2, R5, 0x4, R2 ;  /* 0x0000000405027825 */ /* 0x001fe400078e0202 */
[----:B------:R-:W0:Y:S04]  /*0110*/  LDC.64 R4, c[0x0][0x388] ;  /* 0x0000e200ff047b82 */ /* 0x000e280000000a00 */
[----:B-1----:R-:W2:Y:S01]  /*0120*/  LDG.E R3, desc[UR4][R2.64] ;  /* 0x0000000402037981 */ /* 0x002ea2000c1e1900 */
[----:B------:R-:W-:-:S04]  /*0130*/  IMAD R7, R7, UR7, R0 ;  /* 0x0000000707077c24 */ /* 0x000fc8000f8e0200 */
[----:B0-----:R-:W-:-:S05]  /*0140*/  IMAD.WIDE R4, R7, 0x4, R4 ;  /* 0x0000000407047825 */ /* 0x001fca00078e0204 */
[----:B--2---:R-:W-:Y:S01]  /*0150*/  STG.E desc[UR4][R4.64], R3 ;  /* 0x0000000304007986 */ /* 0x004fe2000c101904 */
[----:B------:R-:W-:Y:S05]  /*0160*/  EXIT ;  /* 0x000000000000794d */ /* 0x000fea0003800000 */
.L_x_8:
        /* <DEDUP_REMOVED lines=9> */
.L_x_11:


//--------------------- .nv.shared._Z17mat_mul_knl_tiledPfS_S_iii --------------------------
	.section	.nv.shared._Z17mat_mul_knl_tiledPfS_S_iii,"aw",@nobits
	.sectionflags	@""
	.align	4
.nv.shared._Z17mat_mul_knl_tiledPfS_S_iii:
	.zero		3072


//--------------------- .nv.shared.reserved.0     --------------------------
	.section	.nv.shared.reserved.0,"aw",@nobits
	.weak		__nv_reservedSMEM_offset_0_alias
	.size		__nv_reservedSMEM_offset_0_alias, 0, 64
	.other		__nv_reservedSMEM_offset_0_alias,@"STO_CUDA_RESERVED_SHARED STV_DEFAULT"
__nv_reservedSMEM_offset_0_alias:
	.zero		0
	.zero		64


//--------------------- .nv.constant0._Z17mat_mul_knl_tiledPfS_S_iii --------------------------
	.section	.nv.constant0._Z17mat_mul_knl_tiledPfS_S_iii,"a",@progbits
	.sectionflags	@""
	.align	4
.nv.constant0._Z17mat_mul_knl_tiledPfS_S_iii:
	.zero		932


//--------------------- .nv.constant0._Z17mat_mul_knl_naivePfS_S_iii --------------------------
	.section	.nv.constant0._Z17mat_mul_knl_naivePfS_S_iii,"a",@progbits
	.sectionflags	@""
	.align	4
.nv.constant0._Z17mat_mul_knl_naivePfS_S_iii:
	.zero		932


//--------------------- .nv.constant0._Z19transpose_knl_naivePfS_ii --------------------------
	.section	.nv.constant0._Z19transpose_knl_naivePfS_ii,"a",@progbits
	.sectionflags	@""
	.align	4
.nv.constant0._Z19transpose_knl_naivePfS_ii:
	.zero		920


//--------------------- SYMBOLS --------------------------

	.type		.nv.reservedSmem.offset0,@object
	.size		.nv.reservedSmem.offset0,0x4
	.type		.nv.reservedSmem.cap,@object
	.size		.nv.reservedSmem.cap,0x4
